	.headerflags	@"EF_CUDA_TEXMODE_UNIFIED EF_CUDA_64BIT_ADDRESS EF_CUDA_SM86 EF_CUDA_VIRTUAL_SM(EF_CUDA_SM86)"
	.elftype	@"ET_EXEC"


//--------------------- .nv.info                  --------------------------
	.section	.nv.info,"",@"SHT_CUDA_INFO"
	.align	4


	//----- nvinfo : EIATTR_REGCOUNT
	.align		4
        /*0000*/ 	.byte	0x04, 0x2f
        /*0002*/ 	.short	(.L_1 - .L_0)
	.align		4
.L_0:
        /*0004*/ 	.word	index@(triton_mm)
        /*0008*/ 	.word	0x00000050


	//----- nvinfo : EIATTR_MIN_STACK_SIZE
	.align		4
.L_1:
        /*000c*/ 	.byte	0x04, 0x12
        /*000e*/ 	.short	(.L_3 - .L_2)
	.align		4
.L_2:
        /*0010*/ 	.word	index@(triton_mm)
        /*0014*/ 	.word	0x00000000


	//----- nvinfo : EIATTR_FRAME_SIZE
	.align		4
.L_3:
        /*0018*/ 	.byte	0x04, 0x11
        /*001a*/ 	.short	(.L_5 - .L_4)
	.align		4
.L_4:
        /*001c*/ 	.word	index@(triton_mm)
        /*0020*/ 	.word	0x00000000


	//----- nvinfo : EIATTR_MIN_STACK_SIZE
	.align		4
.L_5:
        /*0024*/ 	.byte	0x04, 0x12
        /*0026*/ 	.short	(.L_7 - .L_6)
	.align		4
.L_6:
        /*0028*/ 	.word	index@(triton_mm)
        /*002c*/ 	.word	0x00000000
.L_7:


//--------------------- .nv.info.triton_mm        --------------------------
	.section	.nv.info.triton_mm,"",@"SHT_CUDA_INFO"
	.sectionflags	@""
	.align	4


	//----- nvinfo : EIATTR_CUDA_API_VERSION
	.align		4
        /*0000*/ 	.byte	0x04, 0x37
        /*0002*/ 	.short	(.L_9 - .L_8)
.L_8:
        /*0004*/ 	.word	0x0000007c


	//----- nvinfo : EIATTR_SW2861232_WAR
	.align		4
.L_9:
        /*0008*/ 	.byte	0x01, 0x35
	.zero		2


	//----- nvinfo : EIATTR_PARAM_CBANK
	.align		4
        /*000c*/ 	.byte	0x04, 0x0a
        /*000e*/ 	.short	(.L_11 - .L_10)
	.align		4
.L_10:
        /*0010*/ 	.word	index@(.nv.constant0.triton_mm)
        /*0014*/ 	.short	0x0160
        /*0016*/ 	.short	0x0020


	//----- nvinfo : EIATTR_CBANK_PARAM_SIZE
	.align		4
.L_11:
        /*0018*/ 	.byte	0x03, 0x19
        /*001a*/ 	.short	0x0020


	//----- nvinfo : EIATTR_KPARAM_INFO
	.align		4
        /*001c*/ 	.byte	0x04, 0x17
        /*001e*/ 	.short	(.L_13 - .L_12)
.L_12:
        /*0020*/ 	.word	0x00000000
        /*0024*/ 	.short	0x0003
        /*0026*/ 	.short	0x0018
        /*0028*/ 	.byte	0x00, 0xf4, 0x21, 0x00


	//----- nvinfo : EIATTR_KPARAM_INFO
	.align		4
.L_13:
        /*002c*/ 	.byte	0x04, 0x17
        /*002e*/ 	.short	(.L_15 - .L_14)
.L_14:
        /*0030*/ 	.word	0x00000000
        /*0034*/ 	.short	0x0002
        /*0036*/ 	.short	0x0010
        /*0038*/ 	.byte	0x00, 0xf4, 0x21, 0x00


	//----- nvinfo : EIATTR_KPARAM_INFO
	.align		4
.L_15:
        /*003c*/ 	.byte	0x04, 0x17
        /*003e*/ 	.short	(.L_17 - .L_16)
.L_16:
        /*0040*/ 	.word	0x00000000
        /*0044*/ 	.short	0x0001
        /*0046*/ 	.short	0x0008
        /*0048*/ 	.byte	0x00, 0xf4, 0x21, 0x00


	//----- nvinfo : EIATTR_KPARAM_INFO
	.align		4
.L_17:
        /*004c*/ 	.byte	0x04, 0x17
        /*004e*/ 	.short	(.L_19 - .L_18)
.L_18:
        /*0050*/ 	.word	0x00000000
        /*0054*/ 	.short	0x0000
        /*0056*/ 	.short	0x0000
        /*0058*/ 	.byte	0x00, 0xf4, 0x21, 0x00


	//----- nvinfo : EIATTR_MAXREG_COUNT
	.align		4
.L_19:
        /*005c*/ 	.byte	0x03, 0x1b
        /*005e*/ 	.short	0x00ff


	//----- nvinfo : EIATTR_EXIT_INSTR_OFFSETS
	.align		4
        /*0060*/ 	.byte	0x04, 0x1c
        /*0062*/ 	.short	(.L_21 - .L_20)


	//   ....[0]....
.L_20:
        /*0064*/ 	.word	0x000013a0


	//   ....[1]....
        /*0068*/ 	.word	0x000013f0


	//----- nvinfo : EIATTR_REQNTID
	.align		4
.L_21:
        /*006c*/ 	.byte	0x04, 0x10
        /*006e*/ 	.short	(.L_23 - .L_22)
.L_22:
        /*0070*/ 	.word	0x00000080
        /*0074*/ 	.word	0x00000001
        /*0078*/ 	.word	0x00000001
.L_23:


//--------------------- .nv.callgraph             --------------------------
	.section	.nv.callgraph,"",@"SHT_CUDA_CALLGRAPH"
	.align	4
	.sectionentsize	8
	.align		4
        /*0000*/ 	.word	0x00000000
	.align		4
        /*0004*/ 	.word	0xffffffff
	.align		4
        /*0008*/ 	.word	0x00000000
	.align		4
        /*000c*/ 	.word	0xfffffffe
	.align		4
        /*0010*/ 	.word	0x00000000
	.align		4
        /*0014*/ 	.word	0xfffffffd
	.align		4
        /*0018*/ 	.word	0x00000000
	.align		4
        /*001c*/ 	.word	0xfffffffc


//--------------------- .nv.rel.action            --------------------------
	.section	.nv.rel.action,"",@"SHT_CUDA_RELOCINFO"
	.align	8
	.sectionentsize	8
        /*0000*/ 	.byte	0x73, 0x00, 0x00, 0x00, 0x00, 0x00, 0x00, 0x00, 0x00, 0x00, 0x00, 0x11, 0x25, 0x00, 0x05, 0x36


//--------------------- .nv.constant0.triton_mm   --------------------------
	.section	.nv.constant0.triton_mm,"a",@progbits
	.sectionflags	@""
	.align	4
.nv.constant0.triton_mm:
	.zero		384


//--------------------- .text.triton_mm           --------------------------
	.section	.text.triton_mm,"ax",@progbits
	.sectionflags	@"SHF_BARRIERS=1"
	.sectioninfo	@"SHI_REGISTERS=80"
	.align	128
        .global         triton_mm
        .type           triton_mm,@function
        .size           triton_mm,(.L_x_2 - triton_mm)
        .other          triton_mm,@"STO_CUDA_ENTRY STV_DEFAULT"
triton_mm:
.text.triton_mm:
[----:B------:R-:W-:Y:S02]  /*0000*/  IMAD.MOV.U32 R1, RZ, RZ, c[0x0][0x28] ;  /* 0x00000a00ff017624 */ /* 0x000fe400078e00ff */
[----:B------:R-:W1:Y:S01]  /*0010*/  S2R R7, SR_CTAID.X ;  /* 0x0000000000077919 */ /* 0x000e620000002500 */
[----:B------:R-:W-:Y:S01]  /*0020*/  IMAD.MOV.U32 R3, RZ, RZ, 0x8 ;  /* 0x00000008ff037424 */ /* 0x000fe200078e00ff */
[----:B------:R-:W-:Y:S01]  /*0030*/  ULDC.64 UR6, c[0x0][0x118] ;  /* 0x0000460000067ab9 */ /* 0x000fe20000000a00 */
[----:B------:R-:W-:Y:S01]  /*0040*/  IMAD.MOV.U32 R19, RZ, RZ, 0x2 ;  /* 0x00000002ff137424 */ /* 0x000fe200078e00ff */
[----:B------:R-:W2:Y:S01]  /*0050*/  S2R R69, SR_TID.X ;  /* 0x0000000000457919 */ /* 0x000ea20000002100 */
[----:B------:R-:W-:Y:S01]  /*0060*/  IMAD.MOV.U32 R67, RZ, RZ, RZ ;  /* 0x000000ffff437224 */ /* 0x000fe200078e00ff */
[----:B------:R-:W-:Y:S01]  /*0070*/  CS2R R56, SRZ ;  /* 0x0000000000387805 */ /* 0x000fe2000001ff00 */
[----:B------:R-:W-:Y:S01]  /*0080*/  IMAD.MOV.U32 R68, RZ, RZ, RZ ;  /* 0x000000ffff447224 */ /* 0x000fe200078e00ff */
[----:B------:R-:W-:Y:S01]  /*0090*/  CS2R R58, SRZ ;  /* 0x00000000003a7805 */ /* 0x000fe2000001ff00 */
        /* <DEDUP_REMOVED lines=10> */
[----:B------:R-:W-:Y:S01]  /*0140*/  UMOV UR4, 0xffffffff ;  /* 0xffffffff00047882 */ /* 0x000fe20000000000 */
[----:B-1----:R-:W-:-:S02]  /*0150*/  SHF.R.S32.HI R0, RZ, 0x1f, R7 ;  /* 0x0000001fff007819 */ /* 0x002fc40000011407 */
[----:B------:R-:W-:Y:S02]  /*0160*/  ISETP.GE.AND P0, PT, R7, RZ, PT ;  /* 0x000000ff0700720c */ /* 0x000fe40003f06270 */
[----:B------:R-:W-:Y:S01]  /*0170*/  LEA.HI R0, R0, R7, RZ, 0x9 ;  /* 0x0000000700007211 */ /* 0x000fe200078f48ff */
[----:B--2---:R-:W-:-:S03]  /*0180*/  IMAD.SHL.U32 R12, R69, 0x4, RZ ;  /* 0x00000004450c7824 */ /* 0x004fc600078e00ff */
[----:B------:R-:W-:Y:S02]  /*0190*/  SHF.R.S32.HI R4, RZ, 0x9, R0 ;  /* 0x00000009ff047819 */ /* 0x000fe40000011400 */
[----:B------:R-:W-:-:S03]  /*01a0*/  LOP3.LUT R0, R0, 0xfffffe00, RZ, 0xc0, !PT ;  /* 0xfffffe0000007812 */ /* 0x000fc600078ec0ff */
[----:B------:R-:W-:Y:S02]  /*01b0*/  IMAD R2, R4, -0x8, R3 ;  /* 0xfffffff804027824 */ /* 0x000fe400078e0203 */
[----:B------:R-:W-:-:S03]  /*01c0*/  IMAD.IADD R0, R7, 0x1, -R0 ;  /* 0x0000000107007824 */ /* 0x000fc600078e0a00 */
[----:B------:R-:W-:Y:S02]  /*01d0*/  IMNMX R5, R2, 0x8, PT ;  /* 0x0000000802057817 */ /* 0x000fe40003800200 */
[----:B------:R-:W-:Y:S02]  /*01e0*/  IABS R10, R0 ;  /* 0x00000000000a7213 */ /* 0x000fe40000000000 */
[-C--:B------:R-:W-:Y:S02]  /*01f0*/  IABS R14, R5.reuse ;  /* 0x00000005000e7213 */ /* 0x080fe40000000000 */
[-C--:B------:R-:W-:Y:S02]  /*0200*/  IABS R8, R5.reuse ;  /* 0x0000000500087213 */ /* 0x080fe40000000000 */
[----:B------:R-:W1:Y:S01]  /*0210*/  I2F.RP R6, R14 ;  /* 0x0000000e00067306 */ /* 0x000e620000209400 */
[----:B------:R-:W-:-:S04]  /*0220*/  LOP3.LUT R0, R0, R5, RZ, 0x3c, !PT ;  /* 0x0000000500007212 */ /* 0x000fc800078e3cff */
[----:B------:R-:W-:Y:S02]  /*0230*/  ISETP.GE.AND P4, PT, R0, RZ, PT ;  /* 0x000000ff0000720c */ /* 0x000fe40003f86270 */
[----:B------:R-:W-:Y:S01]  /*0240*/  LOP3.LUT R0, RZ, R5, RZ, 0x33, !PT ;  /* 0x00000005ff007212 */ /* 0x000fe200078e33ff */
[----:B-1----:R-:W1:Y:S02]  /*0250*/  MUFU.RCP R6, R6 ;  /* 0x0000000600067308 */ /* 0x002e640000001000 */
[----:B-1----:R-:W-:-:S06]  /*0260*/  IADD3 R2, R6, 0xffffffe, RZ ;  /* 0x0ffffffe06027810 */ /* 0x002fcc0007ffe0ff */
[----:B------:R1:W2:Y:S02]  /*0270*/  F2I.FTZ.U32.TRUNC.NTZ R3, R2 ;  /* 0x0000000200037305 */ /* 0x0002a4000021f000 */
[----:B-1----:R-:W-:Y:S02]  /*0280*/  IMAD.MOV.U32 R2, RZ, RZ, RZ ;  /* 0x000000ffff027224 */ /* 0x002fe400078e00ff */
[----:B--2---:R-:W-:-:S04]  /*0290*/  IMAD.MOV R9, RZ, RZ, -R3 ;  /* 0x000000ffff097224 */ /* 0x004fc800078e0a03 */
[----:B------:R-:W-:-:S04]  /*02a0*/  IMAD R9, R9, R14, RZ ;  /* 0x0000000e09097224 */ /* 0x000fc800078e02ff */
[----:B------:R-:W-:-:S04]  /*02b0*/  IMAD.HI.U32 R3, R3, R9, R2 ;  /* 0x0000000903037227 */ /* 0x000fc800078e0002 */
[----:B------:R-:W-:Y:S01]  /*02c0*/  IMAD.MOV R9, RZ, RZ, -R8 ;  /* 0x000000ffff097224 */ /* 0x000fe200078e0a08 */
[----:B------:R-:W-:Y:S01]  /*02d0*/  IABS R8, R7 ;  /* 0x0000000700087213 */ /* 0x000fe20000000000 */
[----:B------:R-:W-:Y:S01]  /*02e0*/  IMAD.HI.U32 R2, R3, R10, RZ ;  /* 0x0000000a03027227 */ /* 0x000fe200078e00ff */
[----:B------:R-:W-:-:S03]  /*02f0*/  SHF.R.U32.HI R7, RZ, 0x2, R69 ;  /* 0x00000002ff077819 */ /* 0x000fc60000011645 */
[----:B------:R-:W-:-:S04]  /*0300*/  IMAD.HI.U32 R3, R3, R8, RZ ;  /* 0x0000000803037227 */ /* 0x000fc800078e00ff */
[-C--:B------:R-:W-:Y:S01]  /*0310*/  IMAD R3, R3, R9.reuse, R8 ;  /* 0x0000000903037224 */ /* 0x080fe200078e0208 */
[----:B------:R-:W-:Y:S01]  /*0320*/  LOP3.LUT R8, R7, 0x10, RZ, 0xc0, !PT ;  /* 0x0000001007087812 */ /* 0x000fe200078ec0ff */
[----:B------:R-:W-:Y:S01]  /*0330*/  IMAD R6, R2, R9, R10 ;  /* 0x0000000902067224 */ /* 0x000fe200078e020a */
[----:B------:R-:W-:Y:S02]  /*0340*/  LOP3.LUT R9, R12, 0x8, RZ, 0xc0, !PT ;  /* 0x000000080c097812 */ /* 0x000fe400078ec0ff */
[C---:B------:R-:W-:Y:S02]  /*0350*/  ISETP.GT.U32.AND P2, PT, R14.reuse, R3, PT ;  /* 0x000000030e00720c */ /* 0x040fe40003f44070 */
[----:B------:R-:W-:Y:S02]  /*0360*/  ISETP.GT.U32.AND P3, PT, R14, R6, PT ;  /* 0x000000060e00720c */ /* 0x000fe40003f64070 */
[----:B------:R-:W-:-:S05]  /*0370*/  LOP3.LUT R8, R8, 0xf, R69, 0xf8, !PT ;  /* 0x0000000f08087812 */ /* 0x000fca00078ef845 */
[----:B------:R-:W-:-:S04]  /*0380*/  IMAD.SHL.U32 R8, R8, 0x20, RZ ;  /* 0x0000002008087824 */ /* 0x000fc800078e00ff */
[--C-:B------:R-:W-:Y:S02]  /*0390*/  @!P2 IMAD.IADD R3, R3, 0x1, -R14.reuse ;  /* 0x000000010303a824 */ /* 0x100fe400078e0a0e */
[----:B------:R-:W-:Y:S01]  /*03a0*/  @!P3 IMAD.IADD R6, R6, 0x1, -R14 ;  /* 0x000000010606b824 */ /* 0x000fe200078e0a0e */
[----:B------:R-:W-:Y:S02]  /*03b0*/  @!P3 IADD3 R2, R2, 0x1, RZ ;  /* 0x000000010202b810 */ /* 0x000fe40007ffe0ff */
[----:B------:R-:W-:Y:S02]  /*03c0*/  ISETP.GT.U32.AND P2, PT, R14, R3, PT ;  /* 0x000000030e00720c */ /* 0x000fe40003f44070 */
[----:B------:R-:W-:Y:S02]  /*03d0*/  ISETP.GE.U32.AND P1, PT, R6, R14, PT ;  /* 0x0000000e0600720c */ /* 0x000fe40003f26070 */
[----:B------:R-:W-:-:S04]  /*03e0*/  SHF.R.U32.HI R6, RZ, 0x1, R69 ;  /* 0x00000001ff067819 */ /* 0x000fc80000011645 */
[----:B------:R-:W-:Y:S02]  /*03f0*/  LOP3.LUT R11, R6, 0x8, RZ, 0xc0, !PT ;  /* 0x00000008060b7812 */ /* 0x000fe400078ec0ff */
[----:B------:R-:W-:Y:S02]  /*0400*/  LOP3.LUT R6, R69, 0x8, RZ, 0xc0, !PT ;  /* 0x0000000845067812 */ /* 0x000fe400078ec0ff */
[----:B------:R-:W-:Y:S01]  /*0410*/  LOP3.LUT R10, R11, 0x10, R12, 0xf8, !PT ;  /* 0x000000100b0a7812 */ /* 0x000fe200078ef80c */
[----:B------:R-:W-:Y:S01]  /*0420*/  @!P2 IMAD.IADD R3, R3, 0x1, -R14 ;  /* 0x000000010303a824 */ /* 0x000fe200078e0a0e */
[----:B------:R-:W-:Y:S02]  /*0430*/  LOP3.LUT R6, R6, 0x10, R7, 0xf8, !PT ;  /* 0x0000001006067812 */ /* 0x000fe400078ef807 */
[----:B------:R-:W-:Y:S01]  /*0440*/  @P1 IADD3 R2, R2, 0x1, RZ ;  /* 0x0000000102021810 */ /* 0x000fe20007ffe0ff */
[----:B------:R-:W-:Y:S01]  /*0450*/  @!P0 IMAD.MOV R3, RZ, RZ, -R3 ;  /* 0x000000ffff038224 */ /* 0x000fe200078e0a03 */
[----:B------:R-:W-:-:S02]  /*0460*/  ISETP.NE.AND P1, PT, R5, RZ, PT ;  /* 0x000000ff0500720c */ /* 0x000fc40003f25270 */
[--C-:B------:R-:W-:Y:S01]  /*0470*/  LOP3.LUT R6, R6, 0x7, R69.reuse, 0xf8, !PT ;  /* 0x0000000706067812 */ /* 0x100fe200078ef845 */
[----:B------:R-:W-:Y:S01]  /*0480*/  @!P4 IMAD.MOV R2, RZ, RZ, -R2 ;  /* 0x000000ffff02c224 */ /* 0x000fe200078e0a02 */
[C---:B------:R-:W-:Y:S02]  /*0490*/  SEL R3, R0.reuse, R3, !P1 ;  /* 0x0000000300037207 */ /* 0x040fe40004800000 */
[----:B------:R-:W-:Y:S02]  /*04a0*/  SHF.R.U32.HI R5, RZ, 0x2, R69 ;  /* 0x00000002ff057819 */ /* 0x000fe40000011645 */
[----:B------:R-:W-:Y:S01]  /*04b0*/  SEL R0, R0, R2, !P1 ;  /* 0x0000000200007207 */ /* 0x000fe20004800000 */
[----:B------:R-:W-:Y:S01]  /*04c0*/  IMAD R3, R4, 0x8, R3 ;  /* 0x0000000804037824 */ /* 0x000fe200078e0203 */
[----:B------:R-:W-:Y:S02]  /*04d0*/  LOP3.LUT R9, R10, 0x10, R9, 0x1e, !PT ;  /* 0x000000100a097812 */ /* 0x000fe400078e1e09 */
[----:B------:R-:W-:Y:S01]  /*04e0*/  LOP3.LUT R11, R11, 0x18, R12, 0x78, !PT ;  /* 0x000000180b0b7812 */ /* 0x000fe200078e780c */
[----:B------:R-:W-:Y:S01]  /*04f0*/  IMAD.SHL.U32 R65, R0, 0x40, RZ ;  /* 0x0000004000417824 */ /* 0x000fe200078e00ff */
[----:B------:R-:W-:Y:S01]  /*0500*/  LEA R6, R6, 0x400, 0x5 ;  /* 0x0000040006067811 */ /* 0x000fe200078e28ff */
[----:B------:R-:W-:Y:S01]  /*0510*/  IMAD.SHL.U32 R66, R3, 0x40, RZ ;  /* 0x0000004003427824 */ /* 0x000fe200078e00ff */
[----:B------:R-:W-:-:S02]  /*0520*/  SGXT.U32 R2, R5, 0x5 ;  /* 0x000000050502781a */ /* 0x000fc40000000000 */
[----:B------:R-:W-:Y:S02]  /*0530*/  SHF.R.S32.HI R4, RZ, 0x19, R0 ;  /* 0x00000019ff047819 */ /* 0x000fe40000011400 */
[----:B------:R-:W-:Y:S02]  /*0540*/  LOP3.LUT R73, R6, R11, RZ, 0xfc, !PT ;  /* 0x0000000b06497212 */ /* 0x000fe400078efcff */
[----:B------:R-:W-:Y:S01]  /*0550*/  LOP3.LUT R72, R9, R6, RZ, 0xfc, !PT ;  /* 0x0000000609487212 */ /* 0x000fe200078efcff */
[----:B------:R-:W-:Y:S01]  /*0560*/  IMAD.SHL.U32 R6, R69, 0x8, RZ ;  /* 0x0000000845067824 */ /* 0x000fe200078e00ff */
[----:B------:R-:W-:Y:S02]  /*0570*/  SHF.R.S32.HI R5, RZ, 0x19, R3 ;  /* 0x00000019ff057819 */ /* 0x000fe40000011403 */
[----:B------:R-:W-:Y:S02]  /*0580*/  SGXT R4, R4, 0x1 ;  /* 0x000000010404781a */ /* 0x000fe40000000200 */
[----:B------:R-:W-:-:S02]  /*0590*/  LOP3.LUT R3, R65, R2, RZ, 0xfc, !PT ;  /* 0x0000000241037212 */ /* 0x000fc400078efcff */
[----:B------:R-:W-:Y:S02]  /*05a0*/  SGXT R5, R5, 0x1 ;  /* 0x000000010505781a */ /* 0x000fe40000000200 */
[----:B------:R-:W-:Y:S02]  /*05b0*/  LOP3.LUT R0, R66, R2, RZ, 0xfc, !PT ;  /* 0x0000000242007212 */ /* 0x000fe400078efcff */
[-C--:B------:R-:W-:Y:S02]  /*05c0*/  LOP3.LUT R74, R9, R8.reuse, RZ, 0xfc, !PT ;  /* 0x00000008094a7212 */ /* 0x080fe400078efcff */
[----:B------:R-:W-:Y:S02]  /*05d0*/  LOP3.LUT R10, R65, 0x20, R2, 0xfe, !PT ;  /* 0x00000020410a7812 */ /* 0x000fe400078efe02 */
[----:B------:R-:W-:Y:S02]  /*05e0*/  LOP3.LUT R75, R11, R8, RZ, 0xfc, !PT ;  /* 0x000000080b4b7212 */ /* 0x000fe400078efcff */
[----:B------:R-:W-:-:S02]  /*05f0*/  LOP3.LUT R9, R6, 0x18, R69, 0x48, !PT ;  /* 0x0000001806097812 */ /* 0x000fc400078e4845 */
[----:B------:R-:W-:Y:S02]  /*0600*/  LEA.HI R8, R4, R3, RZ, 0xc ;  /* 0x0000000304087211 */ /* 0x000fe400078f60ff */
[----:B------:R-:W-:Y:S01]  /*0610*/  LEA.HI R4, R5, R0, RZ, 0x9 ;  /* 0x0000000005047211 */ /* 0x000fe200078f48ff */
[----:B------:R-:W-:Y:S01]  /*0620*/  IMAD R76, R2, 0x20, R9 ;  /* 0x00000020024c7824 */ /* 0x000fe200078e0209 */
[----:B------:R-:W-:Y:S02]  /*0630*/  PRMT R11, R10, 0x9910, RZ ;  /* 0x000099100a0b7816 */ /* 0x000fe400000000ff */
[----:B------:R-:W-:Y:S01]  /*0640*/  LOP3.LUT R8, R8, 0x1ff000, RZ, 0xc0, !PT ;  /* 0x001ff00008087812 */ /* 0x000fe200078ec0ff */
[----:B------:R-:W-:Y:S01]  /*0650*/  IMAD.SHL.U32 R76, R76, 0x2, RZ ;  /* 0x000000024c4c7824 */ /* 0x000fe200078e00ff */
[----:B------:R-:W-:Y:S02]  /*0660*/  LOP3.LUT R9, R4, 0x1ffe00, RZ, 0xc0, !PT ;  /* 0x001ffe0004097812 */ /* 0x000fe400078ec0ff */
[----:B------:R-:W-:Y:S01]  /*0670*/  SHF.R.S32.HI R4, RZ, 0xf, R11 ;  /* 0x0000000fff047819 */ /* 0x000fe2000001140b */
[----:B------:R-:W-:Y:S01]  /*0680*/  IMAD.IADD R8, R3, 0x1, -R8 ;  /* 0x0000000103087824 */ /* 0x000fe200078e0a08 */
[----:B------:R-:W-:Y:S01]  /*0690*/  LOP3.LUT R2, R66, 0x20, R2, 0xfe, !PT ;  /* 0x0000002042027812 */ /* 0x000fe200078efe02 */
[----:B------:R-:W-:Y:S01]  /*06a0*/  IMAD.IADD R9, R0, 0x1, -R9 ;  /* 0x0000000100097824 */ /* 0x000fe200078e0a09 */
[----:B------:R-:W-:Y:S01]  /*06b0*/  LOP3.LUT R3, R4, 0xffff, RZ, 0xc0, !PT ;  /* 0x0000ffff04037812 */ /* 0x000fe200078ec0ff */
[----:B------:R-:W-:Y:S01]  /*06c0*/  IMAD R17, R8, 0x2800, RZ ;  /* 0x0000280008117824 */ /* 0x000fe200078e02ff */
[----:B------:R-:W-:Y:S01]  /*06d0*/  LOP3.LUT R0, R7, 0x8, RZ, 0xc0, !PT ;  /* 0x0000000807007812 */ /* 0x000fe200078ec0ff */
[----:B------:R-:W-:Y:S01]  /*06e0*/  IMAD R13, R9, 0x2800, RZ ;  /* 0x00002800090d7824 */ /* 0x000fe200078e02ff */
[----:B------:R-:W-:-:S02]  /*06f0*/  LEA.HI R3, R3, R10, RZ, 0x1c ;  /* 0x0000000a03037211 */ /* 0x000fc400078fe0ff */
[----:B------:R-:W-:Y:S02]  /*0700*/  LEA.HI R5, R5, R2, RZ, 0x9 ;  /* 0x0000000205057211 */ /* 0x000fe400078f48ff */
[--C-:B------:R-:W-:Y:S02]  /*0710*/  LOP3.LUT R4, R0, 0x7, R69.reuse, 0xf8, !PT ;  /* 0x0000000700047812 */ /* 0x100fe400078ef845 */
[----:B------:R-:W-:Y:S02]  /*0720*/  LOP3.LUT R0, R3, 0xf000, RZ, 0xc0, !PT ;  /* 0x0000f00003007812 */ /* 0x000fe400078ec0ff */
[----:B------:R-:W-:Y:S01]  /*0730*/  LOP3.LUT R5, R5, 0x1ffe00, RZ, 0xc0, !PT ;  /* 0x001ffe0005057812 */ /* 0x000fe200078ec0ff */
[----:B------:R-:W-:Y:S01]  /*0740*/  IMAD.SHL.U32 R7, R4, 0x20, RZ ;  /* 0x0000002004077824 */ /* 0x000fe200078e00ff */
[----:B------:R-:W-:Y:S01]  /*0750*/  LOP3.LUT R11, R69, 0x3, RZ, 0xc0, !PT ;  /* 0x00000003450b7812 */ /* 0x000fe200078ec0ff */
[----:B------:R-:W-:Y:S01]  /*0760*/  IMAD.MOV R0, RZ, RZ, -R0 ;  /* 0x000000ffff007224 */ /* 0x000fe200078e0a00 */
[----:B------:R-:W-:Y:S01]  /*0770*/  LOP3.LUT R12, R12, 0x18, R69, 0x48, !PT ;  /* 0x000000180c0c7812 */ /* 0x000fe200078e4845 */
[----:B------:R-:W-:-:S02]  /*0780*/  IMAD.IADD R5, R2, 0x1, -R5 ;  /* 0x0000000102057824 */ /* 0x000fc400078e0a05 */
[----:B------:R-:W-:Y:S01]  /*0790*/  IMAD.WIDE.U32 R2, R11, 0x10, RZ ;  /* 0x000000100b027825 */ /* 0x000fe200078e00ff */
[----:B------:R-:W-:Y:S02]  /*07a0*/  PRMT R11, R0, 0x7710, RZ ;  /* 0x00007710000b7816 */ /* 0x000fe400000000ff */
[C---:B------:R-:W-:Y:S01]  /*07b0*/  LOP3.LUT R71, R12.reuse, R7, RZ, 0xfc, !PT ;  /* 0x000000070c477212 */ /* 0x040fe200078efcff */
[----:B------:R-:W-:Y:S02]  /*07c0*/  IMAD.IADD R70, R12, 0x1, R7 ;  /* 0x000000010c467824 */ /* 0x000fe400078e0207 */
[----:B------:R-:W-:Y:S02]  /*07d0*/  IMAD R15, R5, 0x2800, RZ ;  /* 0x00002800050f7824 */ /* 0x000fe400078e02ff */
[----:B------:R-:W-:Y:S02]  /*07e0*/  IMAD.IADD R12, R10, 0x1, R11 ;  /* 0x000000010a0c7824 */ /* 0x000fe400078e020b */
[----:B------:R-:W-:-:S03]  /*07f0*/  IMAD.WIDE R4, R17, 0x2, RZ ;  /* 0x0000000211047825 */ /* 0x000fc600078e02ff */
[----:B------:R-:W-:Y:S01]  /*0800*/  PRMT R12, R12, 0x9910, RZ ;  /* 0x000099100c0c7816 */ /* 0x000fe200000000ff */
[----:B------:R-:W-:Y:S01]  /*0810*/  IMAD.WIDE R8, R15, 0x2, RZ ;  /* 0x000000020f087825 */ /* 0x000fe200078e02ff */
[C---:B------:R-:W-:Y:S02]  /*0820*/  LOP3.LUT R7, R2.reuse, R4, RZ, 0xfc, !PT ;  /* 0x0000000402077212 */ /* 0x040fe400078efcff */
[----:B------:R-:W-:Y:S01]  /*0830*/  LOP3.LUT R61, R3, R5, RZ, 0xfc, !PT ;  /* 0x00000005033d7212 */ /* 0x000fe200078efcff */
[----:B------:R-:W-:Y:S01]  /*0840*/  IMAD.WIDE R10, R13, 0x2, RZ ;  /* 0x000000020d0a7825 */ /* 0x000fe200078e02ff */
[----:B------:R-:W-:Y:S02]  /*0850*/  LOP3.LUT R4, R3, R9, RZ, 0xfc, !PT ;  /* 0x0000000903047212 */ /* 0x000fe400078efcff */
[C---:B------:R-:W-:Y:S01]  /*0860*/  LOP3.LUT R0, R2.reuse, R8, RZ, 0xfc, !PT ;  /* 0x0000000802007212 */ /* 0x040fe200078efcff */
[----:B------:R-:W-:Y:S01]  /*0870*/  IMAD.MOV.U32 R9, RZ, RZ, R12 ;  /* 0x000000ffff097224 */ /* 0x000fe200078e000c */
[----:B------:R-:W-:-:S02]  /*0880*/  LOP3.LUT R18, R2, R10, RZ, 0xfc, !PT ;  /* 0x0000000a02127212 */ /* 0x000fc400078efcff */
[--C-:B------:R-:W-:Y:S01]  /*0890*/  LOP3.LUT R10, R15, 0x18, R6.reuse, 0xf8, !PT ;  /* 0x000000180f0a7812 */ /* 0x100fe200078ef806 */
[----:B------:R-:W-:Y:S01]  /*08a0*/  IMAD R15, R9, 0x2800, RZ ;  /* 0x00002800090f7824 */ /* 0x000fe200078e02ff */
[--C-:B------:R-:W-:Y:S02]  /*08b0*/  LOP3.LUT R8, R13, 0x18, R6.reuse, 0xf8, !PT ;  /* 0x000000180d087812 */ /* 0x100fe400078ef806 */
[--C-:B------:R-:W-:Y:S01]  /*08c0*/  LOP3.LUT R12, R17, 0x18, R6.reuse, 0xf8, !PT ;  /* 0x00000018110c7812 */ /* 0x100fe200078ef806 */
[C---:B------:R-:W-:Y:S01]  /*08d0*/  IMAD.WIDE R16, R15.reuse, 0x2, RZ ;  /* 0x000000020f107825 */ /* 0x040fe200078e02ff */
[----:B------:R-:W-:Y:S02]  /*08e0*/  LOP3.LUT R14, R15, 0x18, R6, 0xf8, !PT ;  /* 0x000000180f0e7812 */ /* 0x000fe400078ef806 */
[----:B------:R-:W-:Y:S01]  /*08f0*/  LOP3.LUT R5, R3, R11, RZ, 0xfc, !PT ;  /* 0x0000000b03057212 */ /* 0x000fe200078efcff */
[----:B------:R-:W-:Y:S01]  /*0900*/  IMAD.WIDE R8, R8, R19, c[0x0][0x160] ;  /* 0x0000580008087625 */ /* 0x000fe200078e0213 */
[----:B------:R-:W-:-:S02]  /*0910*/  IADD3 R7, P3, R7, c[0x0][0x168], RZ ;  /* 0x00005a0007077a10 */ /* 0x000fc40007f7e0ff */
[----:B------:R-:W-:Y:S01]  /*0920*/  LOP3.LUT R64, R2, R16, RZ, 0xfc, !PT ;  /* 0x0000001002407212 */ /* 0x000fe200078efcff */
[-C--:B------:R-:W-:Y:S01]  /*0930*/  IMAD.WIDE R10, R10, R19.reuse, c[0x0][0x160] ;  /* 0x000058000a0a7625 */ /* 0x080fe200078e0213 */
[----:B------:R1:W-:Y:S01]  /*0940*/  LDGSTS.E.BYPASS.128 [R76], [R8.64] ;  /* 0x00000000084c7fae */ /* 0x0003e2000b901c46 */
[----:B------:R-:W-:Y:S02]  /*0950*/  IADD3 R62, P4, R7, 0x40, RZ ;  /* 0x00000040073e7810 */ /* 0x000fe40007f9e0ff */
[-C--:B------:R-:W-:Y:S01]  /*0960*/  IMAD.WIDE R12, R12, R19.reuse, c[0x0][0x168] ;  /* 0x00005a000c0c7625 */ /* 0x080fe200078e0213 */
[----:B------:R1:W-:Y:S01]  /*0970*/  LDGSTS.E.BYPASS.128 [R76+0x800], [R10.64] ;  /* 0x008000000a4c7fae */ /* 0x0003e2000b901c46 */
[----:B------:R-:W-:Y:S02]  /*0980*/  IADD3 R60, P0, R0, c[0x0][0x160], RZ ;  /* 0x00005800003c7a10 */ /* 0x000fe40007f1e0ff */
[----:B------:R-:W-:Y:S01]  /*0990*/  IMAD.WIDE R14, R14, R19, c[0x0][0x168] ;  /* 0x00005a000e0e7625 */ /* 0x000fe200078e0213 */
[----:B------:R-:W0:Y:S01]  /*09a0*/  LDGDEPBAR ;  /* 0x00000000000079af */ /* 0x000e220000000000 */
[----:B------:R-:W-:-:S02]  /*09b0*/  IADD3 R0, P2, R18, c[0x0][0x160], RZ ;  /* 0x0000580012007a10 */ /* 0x000fc40007f5e0ff */
[----:B------:R-:W-:Y:S01]  /*09c0*/  IADD3 R64, P1, R64, c[0x0][0x168], RZ ;  /* 0x00005a0040407a10 */ /* 0x000fe20007f3e0ff */
[----:B------:R2:W-:Y:S01]  /*09d0*/  LDGSTS.E.BYPASS.128 [R76+0x1000], [R12.64] ;  /* 0x010000000c4c7fae */ /* 0x0005e2000b901c46 */
[----:B------:R-:W-:Y:S01]  /*09e0*/  IADD3.X R61, RZ, c[0x0][0x16c], R61, P4, P3 ;  /* 0x00005b00ff3d7a10 */ /* 0x000fe200027e643d */
[----:B------:R-:W-:Y:S01]  /*09f0*/  CS2R R18, SRZ ;  /* 0x0000000000127805 */ /* 0x000fe2000001ff00 */
[----:B------:R-:W-:Y:S01]  /*0a00*/  LOP3.LUT R63, R3, R17, RZ, 0xfc, !PT ;  /* 0x00000011033f7212 */ /* 0x000fe200078efcff */
[----:B------:R3:W-:Y:S01]  /*0a10*/  LDGSTS.E.BYPASS.128 [R76+0x1800], [R14.64] ;  /* 0x018000000e4c7fae */ /* 0x0007e2000b901c46 */
[----:B------:R-:W-:Y:S01]  /*0a20*/  IADD3 R60, P4, R60, 0x40, RZ ;  /* 0x000000403c3c7810 */ /* 0x000fe20007f9e0ff */
[----:B------:R-:W-:Y:S01]  /*0a30*/  CS2R R16, SRZ ;  /* 0x0000000000107805 */ /* 0x000fe2000001ff00 */
[----:B------:R-:W-:Y:S01]  /*0a40*/  IADD3 R0, P5, R0, 0x40, RZ ;  /* 0x0000004000007810 */ /* 0x000fe20007fbe0ff */
[----:B------:R-:W0:Y:S01]  /*0a50*/  LDGDEPBAR ;  /* 0x00000000000079af */ /* 0x000e220000000000 */
[----:B------:R-:W-:-:S02]  /*0a60*/  IADD3 R64, P3, R64, 0x40, RZ ;  /* 0x0000004040407810 */ /* 0x000fc40007f7e0ff */
[----:B------:R-:W-:Y:S01]  /*0a70*/  IADD3.X R2, RZ, c[0x0][0x164], R4, P4, P0 ;  /* 0x00005900ff027a10 */ /* 0x000fe200027e0404 */
[----:B--2---:R-:W-:Y:S01]  /*0a80*/  CS2R R12, SRZ ;  /* 0x00000000000c7805 */ /* 0x004fe2000001ff00 */
[----:B------:R-:W-:Y:S02]  /*0a90*/  IADD3.X R3, RZ, c[0x0][0x164], R5, P5, P2 ;  /* 0x00005900ff037a10 */ /* 0x000fe40002fe4405 */
[----:B------:R-:W-:Y:S01]  /*0aa0*/  IADD3.X R63, RZ, c[0x0][0x16c], R63, P3, P1 ;  /* 0x00005b00ff3f7a10 */ /* 0x000fe20001fe243f */
[----:B-1-3--:R-:W-:Y:S02]  /*0ab0*/  CS2R R14, SRZ ;  /* 0x00000000000e7805 */ /* 0x00afe4000001ff00 */
.L_x_0:
[----:B------:R-:W-:-:S04]  /*0ac0*/  DEPBAR.LE SB0, 0x0 ;  /* 0x000080000000791a */ /* 0x000fc80000000000 */
[----:B------:R-:W-:Y:S01]  /*0ad0*/  UIADD3 UR5, UR4, 0x1, URZ ;  /* 0x0000000104057890 */ /* 0x000fe2000fffe03f */
[----:B------:R-:W-:Y:S01]  /*0ae0*/  BAR.SYNC.DEFER_BLOCKING 0x0 ;  /* 0x0000000000007b1d */ /* 0x000fe20000010000 */
[----:B------:R-:W-:Y:S01]  /*0af0*/  UISETP.GT.U32.AND UP0, UPT, UR4, 0x7ffffffe, UPT ;  /* 0x7ffffffe0400788c */ /* 0x000fe2000bf04070 */
[----:B------:R-:W-:-:S03]  /*0b00*/  ISETP.NE.U32.AND P0, PT, R67, 0x4fc0, PT ;  /* 0x00004fc04300780c */ /* 0x000fc60003f05070 */
[----:B------:R-:W-:Y:S01]  /*0b10*/  USEL UR4, UR5, URZ, UP0 ;  /* 0x0000003f05047287 */ /* 0x000fe20008000000 */
[----:B------:R-:W-:-:S03]  /*0b20*/  ISETP.NE.AND.EX P0, PT, R68, RZ, PT, P0 ;  /* 0x000000ff4400720c */ /* 0x000fc60003f05300 */
[----:B------:R-:W-:-:S06]  /*0b30*/  USHF.L.U32 UR5, UR4, 0xc, URZ ;  /* 0x0000000c04057899 */ /* 0x000fcc000800063f */
[----:B------:R-:W-:Y:S02]  /*0b40*/  LEA R20, R75, UR5, 0x1 ;  /* 0x000000054b147c11 */ /* 0x000fe4000f8e08ff */
[----:B------:R-:W-:Y:S02]  /*0b50*/  LEA R32, R73, UR5, 0x1 ;  /* 0x0000000549207c11 */ /* 0x000fe4000f8e08ff */
[----:B------:R-:W-:Y:S02]  /*0b60*/  LEA R77, R71, UR5, 0x1 ;  /* 0x00000005474d7c11 */ /* 0x000fe4000f8e08ff */
[----:B------:R-:W-:Y:S02]  /*0b70*/  LEA R36, R74, UR5, 0x1 ;  /* 0x000000054a247c11 */ /* 0x000fe4000f8e08ff */
[----:B------:R-:W-:Y:S01]  /*0b80*/  LEA R40, R72, UR5, 0x1 ;  /* 0x0000000548287c11 */ /* 0x000fe2000f8e08ff */
[----:B------:R-:W-:Y:S04]  /*0b90*/  LDSM.16.M88.4 R20, [R20] ;  /* 0x000000001414783b */ /* 0x000fe80000000200 */
[----:B------:R-:W1:Y:S04]  /*0ba0*/  LDSM.16.M88.4 R8, [R77+0x1000] ;  /* 0x001000004d08783b */ /* 0x000e680000000200 */
[----:B------:R-:W2:Y:S04]  /*0bb0*/  LDSM.16.M88.4 R32, [R32] ;  /* 0x000000002020783b */ /* 0x000ea80000000200 */
[----:B------:R-:W3:Y:S04]  /*0bc0*/  LDSM.16.M88.4 R4, [R77+0x1400] ;  /* 0x001400004d04783b */ /* 0x000ee80000000200 */
[----:B------:R-:W4:Y:S04]  /*0bd0*/  LDSM.16.M88.4 R36, [R36] ;  /* 0x000000002424783b */ /* 0x000f280000000200 */
[----:B------:R-:W3:Y:S01]  /*0be0*/  LDSM.16.M88.4 R40, [R40] ;  /* 0x000000002828783b */ /* 0x000ee20000000200 */
[-C--:B-1----:R-:W-:Y:S08]  /*0bf0*/  HMMA.16816.F32.BF16 R56, R20, R8.reuse, R56 ;  /* 0x000000081438723c */ /* 0x082ff00000041838 */
[----:B--2---:R-:W-:Y:S07]  /*0c00*/  HMMA.16816.F32.BF16 R48, R32, R8, R48 ;  /* 0x000000082030723c */ /* 0x004fee0000041830 */
[----:B------:R-:W-:Y:S01]  /*0c10*/  LEA R8, R70, UR5, 0x1 ;  /* 0x0000000546087c11 */ /* 0x000fe2000f8e08ff */
[-C--:B---3--:R-:W-:Y:S08]  /*0c20*/  HMMA.16816.F32.BF16 R52, R20, R4.reuse, R52 ;  /* 0x000000041434723c */ /* 0x088ff00000041834 */
[----:B------:R-:W-:Y:S08]  /*0c30*/  HMMA.16816.F32.BF16 R44, R32, R4, R44 ;  /* 0x00000004202c723c */ /* 0x000ff0000004182c */
[-C--:B----4-:R-:W-:Y:S08]  /*0c40*/  HMMA.16816.F32.BF16 R56, R36, R10.reuse, R56 ;  /* 0x0000000a2438723c */ /* 0x090ff00000041838 */
[----:B------:R-:W-:Y:S01]  /*0c50*/  HMMA.16816.F32.BF16 R48, R40, R10, R48 ;  /* 0x0000000a2830723c */ /* 0x000fe20000041830 */
[----:B------:R-:W1:Y:S07]  /*0c60*/  LDSM.16.M88.4 R8, [R8+0x1800] ;  /* 0x001800000808783b */ /* 0x000e6e0000000200 */
[-C--:B------:R-:W-:Y:S08]  /*0c70*/  HMMA.16816.F32.BF16 R52, R36, R6.reuse, R52 ;  /* 0x000000062434723c */ /* 0x080ff00000041834 */
[----:B------:R-:W-:Y:S01]  /*0c80*/  HMMA.16816.F32.BF16 R44, R40, R6, R44 ;  /* 0x00000006282c723c */ /* 0x000fe2000004182c */
[----:B------:R-:W2:Y:S07]  /*0c90*/  LDSM.16.M88.4 R4, [R77+0x1c00] ;  /* 0x001c00004d04783b */ /* 0x000eae0000000200 */
[-C--:B-1----:R-:W-:Y:S08]  /*0ca0*/  HMMA.16816.F32.BF16 R28, R20, R8.reuse, R28 ;  /* 0x00000008141c723c */ /* 0x082ff0000004181c */
[----:B------:R-:W-:Y:S01]  /*0cb0*/  HMMA.16816.F32.BF16 R12, R32, R8, R12 ;  /* 0x00000008200c723c */ /* 0x000fe2000004180c */
[----:B------:R-:W-:Y:S06]  /*0cc0*/  BAR.SYNC.DEFER_BLOCKING 0x0 ;  /* 0x0000000000007b1d */ /* 0x000fec0000010000 */
[----:B------:R-:W-:Y:S01]  /*0cd0*/  IADD3 R8, P2, R67, R60, RZ ;  /* 0x0000003c43087210 */ /* 0x000fe20007f5e0ff */
[----:B--2---:R-:W-:Y:S04]  /*0ce0*/  HMMA.16816.F32.BF16 R24, R20, R4, R24 ;  /* 0x000000041418723c */ /* 0x004fe80000041818 */
[----:B------:R-:W-:-:S04]  /*0cf0*/  IMAD.X R9, R68, 0x1, R2, P2 ;  /* 0x0000000144097824 */ /* 0x000fc800010e0602 */
[----:B------:R-:W-:Y:S07]  /*0d00*/  HMMA.16816.F32.BF16 R16, R32, R4, R16 ;  /* 0x000000042010723c */ /* 0x000fee0000041810 */
[----:B------:R-:W-:Y:S01]  /*0d10*/  IADD3 R4, P3, R67, R62, RZ ;  /* 0x0000003e43047210 */ /* 0x000fe20007f7e0ff */
[----:B------:R-:W-:Y:S04]  /*0d20*/  HMMA.16816.F32.BF16 R28, R36, R10, R28 ;  /* 0x0000000a241c723c */ /* 0x000fe8000004181c */
[----:B------:R-:W-:-:S04]  /*0d30*/  IMAD.X R5, R68, 0x1, R61, P3 ;  /* 0x0000000144057824 */ /* 0x000fc800018e063d */
[----:B------:R-:W-:Y:S07]  /*0d40*/  HMMA.16816.F32.BF16 R12, R40, R10, R12 ;  /* 0x0000000a280c723c */ /* 0x000fee000004180c */
[----:B------:R-:W-:Y:S01]  /*0d50*/  IADD3 R10, P1, R67, R0, RZ ;  /* 0x00000000430a7210 */ /* 0x000fe20007f3e0ff */
[----:B------:R-:W-:Y:S04]  /*0d60*/  HMMA.16816.F32.BF16 R24, R36, R6, R24 ;  /* 0x000000062418723c */ /* 0x000fe80000041818 */
[----:B------:R-:W-:-:S04]  /*0d70*/  IMAD.X R11, R68, 0x1, R3, P1 ;  /* 0x00000001440b7824 */ /* 0x000fc800008e0603 */
[----:B------:R-:W-:Y:S01]  /*0d80*/  HMMA.16816.F32.BF16 R16, R40, R6, R16 ;  /* 0x000000062810723c */ /* 0x000fe20000041810 */
[----:B------:R-:W-:Y:S01]  /*0d90*/  @!PT LDS RZ, [RZ] ;  /* 0x00000000fffff984 */ /* 0x000fe20000000800 */
[----:B------:R-:W-:Y:S01]  /*0da0*/  @!PT LDS RZ, [RZ] ;  /* 0x00000000fffff984 */ /* 0x000fe20000000800 */
[----:B------:R-:W-:Y:S01]  /*0db0*/  @!PT LDS RZ, [RZ] ;  /* 0x00000000fffff984 */ /* 0x000fe20000000800 */
[----:B------:R1:W-:Y:S04]  /*0dc0*/  LDGSTS.E.BYPASS.128 [R76], [R10.64], P0 ;  /* 0x000000000a4c7fae */ /* 0x0003e80008101c46 */
[----:B------:R1:W-:Y:S02]  /*0dd0*/  LDGSTS.E.BYPASS.128 [R76+0x800], [R8.64], P0 ;  /* 0x00800000084c7fae */ /* 0x0003e40008101c46 */
[C---:B------:R-:W-:Y:S02]  /*0de0*/  IADD3 R6, P1, R67.reuse, R64, RZ ;  /* 0x0000004043067210 */ /* 0x040fe40007f3e0ff */
[----:B------:R-:W0:Y:S03]  /*0df0*/  LDGDEPBAR ;  /* 0x00000000000079af */ /* 0x000e260000000000 */
[----:B------:R-:W-:Y:S01]  /*0e00*/  IMAD.X R7, R68, 0x1, R63, P1 ;  /* 0x0000000144077824 */ /* 0x000fe200008e063f */
[----:B------:R1:W-:Y:S04]  /*0e10*/  LDGSTS.E.BYPASS.128 [R76+0x1000], [R4.64], P0 ;  /* 0x01000000044c7fae */ /* 0x0003e80008101c46 */
[----:B------:R1:W-:Y:S01]  /*0e20*/  LDGSTS.E.BYPASS.128 [R76+0x1800], [R6.64], P0 ;  /* 0x01800000064c7fae */ /* 0x0003e20008101c46 */
[----:B------:R-:W-:-:S03]  /*0e30*/  IADD3 R67, P0, R67, 0x40, RZ ;  /* 0x0000004043437810 */ /* 0x000fc60007f1e0ff */
[----:B------:R-:W0:Y:S02]  /*0e40*/  LDGDEPBAR ;  /* 0x00000000000079af */ /* 0x000e240000000000 */
[----:B------:R-:W-:Y:S01]  /*0e50*/  IMAD.X R68, RZ, RZ, R68, P0 ;  /* 0x000000ffff447224 */ /* 0x000fe200000e0644 */
[----:B------:R-:W-:-:S04]  /*0e60*/  ISETP.NE.U32.AND P0, PT, R67, 0x5000, PT ;  /* 0x000050004300780c */ /* 0x000fc80003f05070 */
[----:B------:R-:W-:-:S13]  /*0e70*/  ISETP.NE.AND.EX P0, PT, R68, RZ, PT, P0 ;  /* 0x000000ff4400720c */ /* 0x000fda0003f05300 */
[----:B-1----:R-:W-:Y:S05]  /*0e80*/  @P0 BRA `(.L_x_0) ;  /* 0xfffffc3000000947 */ /* 0x002fea000383ffff */
[----:B------:R-:W-:Y:S01]  /*0e90*/  IMAD.SHL.U32 R2, R69, 0x10, RZ ;  /* 0x0000001045027824 */ /* 0x000fe200078e00ff */
[----:B------:R-:W-:-:S04]  /*0ea0*/  DEPBAR.LE SB0, 0x0 ;  /* 0x000080000000791a */ /* 0x000fc80000000000 */
[C---:B------:R-:W-:Y:S01]  /*0eb0*/  IMAD.SHL.U32 R0, R69.reuse, 0x2, RZ ;  /* 0x0000000245007824 */ /* 0x040fe200078e00ff */
[----:B------:R-:W-:Y:S01]  /*0ec0*/  LOP3.LUT R3, R2, 0x5c0, RZ, 0xc0, !PT ;  /* 0x000005c002037812 */ /* 0x000fe200078ec0ff */
[----:B------:R-:W-:Y:S01]  /*0ed0*/  IMAD.SHL.U32 R22, R69, 0x8, RZ ;  /* 0x0000000845167824 */ /* 0x000fe200078e00ff */
[----:B------:R-:W-:Y:S02]  /*0ee0*/  SHF.R.U32.HI R7, RZ, 0x2, R69 ;  /* 0x00000002ff077819 */ /* 0x000fe40000011645 */
[----:B------:R-:W-:Y:S02]  /*0ef0*/  LOP3.LUT R0, R3, 0x6, R0, 0xf8, !PT ;  /* 0x0000000603007812 */ /* 0x000fe400078ef800 */
[----:B------:R-:W-:Y:S02]  /*0f00*/  LOP3.LUT R2, R22, 0x3f8, RZ, 0xc0, !PT ;  /* 0x000003f816027812 */ /* 0x000fe400078ec0ff */
[----:B------:R-:W-:Y:S02]  /*0f10*/  LOP3.LUT R0, R0, 0x8, R7, 0xf8, !PT ;  /* 0x0000000800007812 */ /* 0x000fe400078ef807 */
[C---:B------:R-:W-:Y:S01]  /*0f20*/  LOP3.LUT R5, R2.reuse, 0x400, RZ, 0xfc, !PT ;  /* 0x0000040002057812 */ /* 0x040fe200078efcff */
[----:B------:R-:W-:Y:S01]  /*0f30*/  IMAD.SHL.U32 R7, R2, 0x2, RZ ;  /* 0x0000000202077824 */ /* 0x000fe200078e00ff */
[----:B------:R-:W-:Y:S01]  /*0f40*/  F2FP.BF16.PACK_AB R57, R57, R56 ;  /* 0x000000383939723e */ /* 0x000fe200000010ff */
[----:B------:R-:W-:Y:S01]  /*0f50*/  IMAD.SHL.U32 R0, R0, 0x2, RZ ;  /* 0x0000000200007824 */ /* 0x000fe200078e00ff */
[----:B------:R-:W-:-:S02]  /*0f60*/  SHF.R.U32.HI R6, RZ, 0x2, R5 ;  /* 0x00000002ff067819 */ /* 0x000fc40000011605 */
[C---:B------:R-:W-:Y:S02]  /*0f70*/  LOP3.LUT R5, R3.reuse, 0x200, RZ, 0xfc, !PT ;  /* 0x0000020003057812 */ /* 0x040fe400078efcff */
[----:B------:R-:W-:Y:S01]  /*0f80*/  LEA.HI R2, R3, R0, RZ, 0x1e ;  /* 0x0000000003027211 */ /* 0x000fe200078ff0ff */
[----:B------:R-:W-:Y:S01]  /*0f90*/  BAR.SYNC.DEFER_BLOCKING 0x0 ;  /* 0x0000000000007b1d */ /* 0x000fe20000010000 */
[----:B------:R-:W-:Y:S02]  /*0fa0*/  F2FP.BF16.PACK_AB R59, R59, R58 ;  /* 0x0000003a3b3b723e */ /* 0x000fe400000010ff */
[----:B------:R-:W-:Y:S02]  /*0fb0*/  LEA.HI R0, R5, R0, RZ, 0x1e ;  /* 0x0000000005007211 */ /* 0x000fe400078ff0ff */
[----:B------:R-:W-:Y:S02]  /*0fc0*/  F2FP.BF16.PACK_AB R53, R53, R52 ;  /* 0x000000343535723e */ /* 0x000fe400000010ff */
[----:B------:R-:W-:-:S02]  /*0fd0*/  F2FP.BF16.PACK_AB R55, R55, R54 ;  /* 0x000000363737723e */ /* 0x000fc400000010ff */
[----:B------:R-:W-:Y:S02]  /*0fe0*/  F2FP.BF16.PACK_AB R29, R29, R28 ;  /* 0x0000001c1d1d723e */ /* 0x000fe400000010ff */
[----:B------:R-:W-:Y:S02]  /*0ff0*/  F2FP.BF16.PACK_AB R31, R31, R30 ;  /* 0x0000001e1f1f723e */ /* 0x000fe400000010ff */
[----:B------:R-:W-:Y:S02]  /*1000*/  F2FP.BF16.PACK_AB R25, R25, R24 ;  /* 0x000000181919723e */ /* 0x000fe400000010ff */
[----:B------:R-:W-:Y:S02]  /*1010*/  F2FP.BF16.PACK_AB R27, R27, R26 ;  /* 0x0000001a1b1b723e */ /* 0x000fe400000010ff */
[----:B------:R-:W-:Y:S02]  /*1020*/  LOP3.LUT R4, R69, 0x78, RZ, 0xc0, !PT ;  /* 0x0000007845047812 */ /* 0x000fe400078ec0ff */
[----:B------:R-:W-:-:S02]  /*1030*/  LOP3.LUT R6, R6, 0x1f0, RZ, 0xc0, !PT ;  /* 0x000001f006067812 */ /* 0x000fc400078ec0ff */
[----:B------:R-:W-:Y:S01]  /*1040*/  F2FP.BF16.PACK_AB R21, R13, R12 ;  /* 0x0000000c0d15723e */ /* 0x000fe200000010ff */
[----:B------:R-:W-:Y:S01]  /*1050*/  IMAD R12, R4, 0x2, R7 ;  /* 0x00000002040c7824 */ /* 0x000fe200078e0207 */
[----:B------:R-:W-:Y:S01]  /*1060*/  F2FP.BF16.PACK_AB R49, R49, R48 ;  /* 0x000000303131723e */ /* 0x000fe200000010ff */
[----:B------:R-:W-:Y:S01]  /*1070*/  STS [R2], R57 ;  /* 0x0000003902007388 */ /* 0x000fe20000000800 */
[----:B------:R-:W-:Y:S01]  /*1080*/  IMAD.IADD R20, R7, 0x1, R6 ;  /* 0x0000000107147824 */ /* 0x000fe200078e0206 */
[----:B------:R-:W-:Y:S02]  /*1090*/  F2FP.BF16.PACK_AB R51, R51, R50 ;  /* 0x000000323333723e */ /* 0x000fe400000010ff */
[----:B------:R-:W-:Y:S01]  /*10a0*/  STS [R0+0x400], R59 ;  /* 0x0004003b00007388 */ /* 0x000fe20000000800 */
[----:B------:R-:W-:Y:S02]  /*10b0*/  F2FP.BF16.PACK_AB R45, R45, R44 ;  /* 0x0000002c2d2d723e */ /* 0x000fe400000010ff */
[----:B------:R-:W-:Y:S01]  /*10c0*/  F2FP.BF16.PACK_AB R47, R47, R46 ;  /* 0x0000002e2f2f723e */ /* 0x000fe200000010ff */
[----:B------:R-:W-:Y:S01]  /*10d0*/  STS [R2+0x20], R53 ;  /* 0x0000203502007388 */ /* 0x000fe20000000800 */
[----:B------:R-:W-:-:S02]  /*10e0*/  F2FP.BF16.PACK_AB R23, R15, R14 ;  /* 0x0000000e0f17723e */ /* 0x000fc400000010ff */
[----:B------:R-:W-:Y:S01]  /*10f0*/  F2FP.BF16.PACK_AB R17, R17, R16 ;  /* 0x000000101111723e */ /* 0x000fe200000010ff */
[----:B------:R-:W-:Y:S01]  /*1100*/  STS [R0+0x420], R55 ;  /* 0x0004203700007388 */ /* 0x000fe20000000800 */
[----:B------:R-:W-:Y:S02]  /*1110*/  F2FP.BF16.PACK_AB R19, R19, R18 ;  /* 0x000000121313723e */ /* 0x000fe400000010ff */
[----:B------:R-:W-:Y:S01]  /*1120*/  SHF.R.U32.HI R3, RZ, 0x3, R69 ;  /* 0x00000003ff037819 */ /* 0x000fe20000011645 */
[----:B------:R-:W-:Y:S01]  /*1130*/  STS [R2+0x40], R29 ;  /* 0x0000401d02007388 */ /* 0x000fe20000000800 */
[----:B------:R-:W-:Y:S02]  /*1140*/  LOP3.LUT R65, R65, 0x38, R22, 0xf8, !PT ;  /* 0x0000003841417812 */ /* 0x000fe400078ef816 */
[----:B------:R-:W-:Y:S01]  /*1150*/  SGXT.U32 R3, R3, 0x4 ;  /* 0x000000040303781a */ /* 0x000fe20000000000 */
[----:B------:R-:W-:Y:S01]  /*1160*/  STS [R0+0x440], R31 ;  /* 0x0004401f00007388 */ /* 0x000fe20000000800 */
[----:B------:R-:W-:-:S02]  /*1170*/  ISETP.GE.AND P0, PT, R65, 0x1000, PT ;  /* 0x000010004100780c */ /* 0x000fc40003f06270 */
[----:B------:R-:W-:Y:S01]  /*1180*/  LOP3.LUT R66, R3, R66, RZ, 0xfc, !PT ;  /* 0x0000004203427212 */ /* 0x000fe200078efcff */
[----:B------:R1:W-:Y:S03]  /*1190*/  STS [R2+0x60], R25 ;  /* 0x0000601902007388 */ /* 0x0003e60000000800 */
[C---:B------:R-:W-:Y:S01]  /*11a0*/  LOP3.LUT R16, R66.reuse, 0x10, RZ, 0xfc, !PT ;  /* 0x0000001042107812 */ /* 0x040fe200078efcff */
[----:B------:R-:W-:Y:S04]  /*11b0*/  STS [R0+0x460], R27 ;  /* 0x0004601b00007388 */ /* 0x000fe80000000800 */
[----:B------:R-:W-:Y:S01]  /*11c0*/  BAR.SYNC.DEFER_BLOCKING 0x0 ;  /* 0x0000000000007b1d */ /* 0x000fe20000010000 */
[----:B------:R-:W-:Y:S01]  /*11d0*/  ISETP.LT.AND P1, PT, R66, 0x200, !P0 ;  /* 0x000002004200780c */ /* 0x000fe20004721270 */
[----:B-1----:R-:W-:Y:S01]  /*11e0*/  IMAD.MOV.U32 R25, RZ, RZ, 0x2 ;  /* 0x00000002ff197424 */ /* 0x002fe200078e00ff */
[----:B------:R-:W-:Y:S01]  /*11f0*/  ISETP.LT.AND P2, PT, R16, 0x200, !P0 ;  /* 0x000002001000780c */ /* 0x000fe20004741270 */
[----:B------:R-:W-:-:S02]  /*1200*/  IMAD R3, R66, 0x1000, R65 ;  /* 0x0000100042037824 */ /* 0x000fc400078e0241 */
[----:B------:R-:W-:Y:S01]  /*1210*/  IMAD R16, R16, 0x1000, R65 ;  /* 0x0000100010107824 */ /* 0x000fe200078e0241 */
[----:B------:R-:W1:Y:S04]  /*1220*/  LDS.128 R4, [R12] ;  /* 0x000000000c047984 */ /* 0x000e680000000c00 */
[----:B------:R-:W2:Y:S04]  /*1230*/  LDS.128 R8, [R20+0x800] ;  /* 0x0008000014087984 */ /* 0x000ea80000000c00 */
[----:B------:R-:W-:Y:S06]  /*1240*/  BAR.SYNC.DEFER_BLOCKING 0x0 ;  /* 0x0000000000007b1d */ /* 0x000fec0000010000 */
[----:B------:R-:W-:Y:S04]  /*1250*/  STS [R2], R49 ;  /* 0x0000003102007388 */ /* 0x000fe80000000800 */
[----:B------:R-:W-:Y:S04]  /*1260*/  STS [R0+0x400], R51 ;  /* 0x0004003300007388 */ /* 0x000fe80000000800 */
[----:B------:R-:W-:Y:S04]  /*1270*/  STS [R2+0x20], R45 ;  /* 0x0000202d02007388 */ /* 0x000fe80000000800 */
[----:B------:R-:W-:Y:S04]  /*1280*/  STS [R0+0x420], R47 ;  /* 0x0004202f00007388 */ /* 0x000fe80000000800 */
[----:B------:R-:W-:Y:S04]  /*1290*/  STS [R2+0x40], R21 ;  /* 0x0000401502007388 */ /* 0x000fe80000000800 */
[----:B------:R-:W-:Y:S04]  /*12a0*/  STS [R0+0x440], R23 ;  /* 0x0004401700007388 */ /* 0x000fe80000000800 */
[----:B------:R3:W-:Y:S04]  /*12b0*/  STS [R2+0x60], R17 ;  /* 0x0000601102007388 */ /* 0x0007e80000000800 */
[----:B------:R4:W-:Y:S04]  /*12c0*/  STS [R0+0x460], R19 ;  /* 0x0004601300007388 */ /* 0x0009e80000000800 */
[----:B------:R-:W-:Y:S01]  /*12d0*/  BAR.SYNC.DEFER_BLOCKING 0x0 ;  /* 0x0000000000007b1d */ /* 0x000fe20000010000 */
[----:B---3--:R-:W-:Y:S01]  /*12e0*/  LOP3.LUT R2, R66, 0x20, RZ, 0xfc, !PT ;  /* 0x0000002042027812 */ /* 0x008fe200078efcff */
[----:B------:R-:W-:Y:S01]  /*12f0*/  IMAD.WIDE R16, R16, R25, c[0x0][0x170] ;  /* 0x00005c0010107625 */ /* 0x000fe200078e0219 */
[----:B----4-:R-:W-:-:S03]  /*1300*/  LOP3.LUT R0, R66, 0x30, RZ, 0xfc, !PT ;  /* 0x0000003042007812 */ /* 0x010fc600078efcff */
[C---:B------:R-:W-:Y:S01]  /*1310*/  IMAD R18, R2.reuse, 0x1000, R65 ;  /* 0x0000100002127824 */ /* 0x040fe200078e0241 */
[----:B------:R-:W-:Y:S01]  /*1320*/  ISETP.LT.AND P3, PT, R2, 0x200, !P0 ;  /* 0x000002000200780c */ /* 0x000fe20004761270 */
[----:B------:R-:W-:Y:S01]  /*1330*/  IMAD.WIDE R2, R3, R25, c[0x0][0x170] ;  /* 0x00005c0003027625 */ /* 0x000fe200078e0219 */
[----:B------:R-:W-:-:S03]  /*1340*/  ISETP.LT.AND P0, PT, R0, 0x200, !P0 ;  /* 0x000002000000780c */ /* 0x000fc60004701270 */
[----:B------:R-:W-:Y:S01]  /*1350*/  IMAD.WIDE R18, R18, R25, c[0x0][0x170] ;  /* 0x00005c0012127625 */ /* 0x000fe200078e0219 */
[----:B------:R-:W3:Y:S04]  /*1360*/  LDS.128 R12, [R12] ;  /* 0x000000000c0c7984 */ /* 0x000ee80000000c00 */
[----:B-1----:R1:W-:Y:S04]  /*1370*/  @P1 STG.E.128 [R2.64], R4 ;  /* 0x0000000402001986 */ /* 0x0023e8000c101d06 */
[----:B--2---:R1:W-:Y:S04]  /*1380*/  @P2 STG.E.128 [R16.64], R8 ;  /* 0x0000000810002986 */ /* 0x0043e8000c101d06 */
[----:B---3--:R1:W-:Y:S01]  /*1390*/  @P3 STG.E.128 [R18.64], R12 ;  /* 0x0000000c12003986 */ /* 0x0083e2000c101d06 */
[----:B------:R-:W-:Y:S05]  /*13a0*/  @!P0 EXIT ;  /* 0x000000000000894d */ /* 0x000fea0003800000 */
[----:B------:R-:W2:Y:S01]  /*13b0*/  LDS.128 R20, [R20+0x800] ;  /* 0x0008000014147984 */ /* 0x000ea20000000c00 */
[----:B-1----:R-:W-:-:S04]  /*13c0*/  IMAD R2, R0, 0x1000, R65 ;  /* 0x0000100000027824 */ /* 0x002fc800078e0241 */
[----:B------:R-:W-:-:S05]  /*13d0*/  IMAD.WIDE R2, R2, R25, c[0x0][0x170] ;  /* 0x00005c0002027625 */ /* 0x000fca00078e0219 */
[----:B--2---:R-:W-:Y:S01]  /*13e0*/  STG.E.128 [R2.64], R20 ;  /* 0x0000001402007986 */ /* 0x004fe2000c101d06 */
[----:B------:R-:W-:Y:S05]  /*13f0*/  EXIT ;  /* 0x000000000000794d */ /* 0x000fea0003800000 */
.L_x_1:
[----:B------:R-:W-:-:S00]  /*1400*/  BRA `(.L_x_1) ;  /* 0xfffffff000007947 */ /* 0x000fc0000383ffff */
[----:B------:R-:W-:-:S00]  /*1410*/  NOP ;  /* 0x0000000000007918 */ /* 0x000fc00000000000 */
        /* <DEDUP_REMOVED lines=14> */
.L_x_2:


//--------------------- .nv.shared.triton_mm      --------------------------
	.section	.nv.shared.triton_mm,"aw",@nobits
	.sectionflags	@""
	.align	16
